//
// Generated by NVIDIA NVVM Compiler
//
// Compiler Build ID: CL-36424714
// Cuda compilation tools, release 13.0, V13.0.88
// Based on NVVM 20.0.0
//

.version 9.0
.target sm_100
.address_size 64

	// .globl	_Z2stPiS_S_S_S_
.func  (.param .b64 func_retval0) __internal_accurate_pow
(
	.param .b64 __internal_accurate_pow_param_0
)
;
// _ZZ2stPiS_S_S_S_E4smax has been demoted
// _ZZ2stPiS_S_S_S_E4smin has been demoted
// _ZZ2stPiS_S_S_S_E4ssum has been demoted
// _ZZ8variancePiPdS0_S_E4svar has been demoted

.visible .entry _Z2stPiS_S_S_S_(
	.param .u64 .ptr .align 1 _Z2stPiS_S_S_S__param_0,
	.param .u64 .ptr .align 1 _Z2stPiS_S_S_S__param_1,
	.param .u64 .ptr .align 1 _Z2stPiS_S_S_S__param_2,
	.param .u64 .ptr .align 1 _Z2stPiS_S_S_S__param_3,
	.param .u64 .ptr .align 1 _Z2stPiS_S_S_S__param_4
)
{
	.reg .pred 	%p<9>;
	.reg .b32 	%r<35>;
	.reg .b64 	%rd<17>;
	// demoted variable
	.shared .align 4 .b8 _ZZ2stPiS_S_S_S_E4smax[4096];
	// demoted variable
	.shared .align 4 .b8 _ZZ2stPiS_S_S_S_E4smin[4096];
	// demoted variable
	.shared .align 4 .b8 _ZZ2stPiS_S_S_S_E4ssum[4096];
	ld.param.u64 	%rd1, [_Z2stPiS_S_S_S__param_0];
	ld.param.u64 	%rd2, [_Z2stPiS_S_S_S__param_1];
	ld.param.u64 	%rd3, [_Z2stPiS_S_S_S__param_2];
	ld.param.u64 	%rd4, [_Z2stPiS_S_S_S__param_3];
	ld.param.u64 	%rd5, [_Z2stPiS_S_S_S__param_4];
	cvta.to.global.u64 	%rd6, %rd5;
	ld.global.u32 	%r13, [%rd6];
	mov.u32 	%r1, %tid.x;
	mov.u32 	%r2, %ctaid.x;
	mov.u32 	%r3, %ntid.x;
	mad.lo.s32 	%r4, %r2, %r3, %r1;
	setp.ge.u32 	%p1, %r4, %r13;
	@%p1 bra 	$L__BB0_13;
	cvta.to.global.u64 	%rd7, %rd1;
	mul.wide.u32 	%rd8, %r4, 4;
	add.s64 	%rd9, %rd7, %rd8;
	ld.global.u32 	%r14, [%rd9];
	shl.b32 	%r15, %r1, 2;
	mov.u32 	%r16, _ZZ2stPiS_S_S_S_E4smax;
	add.s32 	%r5, %r16, %r15;
	st.shared.u32 	[%r5], %r14;
	mov.u32 	%r17, _ZZ2stPiS_S_S_S_E4smin;
	add.s32 	%r6, %r17, %r15;
	st.shared.u32 	[%r6], %r14;
	mov.u32 	%r18, _ZZ2stPiS_S_S_S_E4ssum;
	add.s32 	%r7, %r18, %r15;
	st.shared.u32 	[%r7], %r14;
	bar.sync 	0;
	setp.lt.u32 	%p2, %r3, 2;
	@%p2 bra 	$L__BB0_11;
	mov.b32 	%r34, 1;
$L__BB0_3:
	mov.u32 	%r8, %r34;
	shl.b32 	%r34, %r8, 1;
	add.s32 	%r20, %r34, -1;
	and.b32  	%r21, %r20, %r1;
	setp.ne.s32 	%p3, %r21, 0;
	@%p3 bra 	$L__BB0_10;
	add.s32 	%r22, %r8, %r1;
	setp.ge.u32 	%p4, %r22, %r3;
	@%p4 bra 	$L__BB0_10;
	ld.shared.u32 	%r23, [%r5];
	shl.b32 	%r10, %r8, 2;
	add.s32 	%r24, %r5, %r10;
	ld.shared.u32 	%r11, [%r24];
	setp.ge.s32 	%p5, %r23, %r11;
	@%p5 bra 	$L__BB0_7;
	st.shared.u32 	[%r5], %r11;
$L__BB0_7:
	ld.shared.u32 	%r25, [%r6];
	add.s32 	%r26, %r6, %r10;
	ld.shared.u32 	%r12, [%r26];
	setp.le.s32 	%p6, %r25, %r12;
	@%p6 bra 	$L__BB0_9;
	st.shared.u32 	[%r6], %r12;
$L__BB0_9:
	add.s32 	%r27, %r7, %r10;
	ld.shared.u32 	%r28, [%r27];
	ld.shared.u32 	%r29, [%r7];
	add.s32 	%r30, %r29, %r28;
	st.shared.u32 	[%r7], %r30;
$L__BB0_10:
	bar.sync 	0;
	setp.lt.u32 	%p7, %r34, %r3;
	@%p7 bra 	$L__BB0_3;
$L__BB0_11:
	setp.ne.s32 	%p8, %r1, 0;
	@%p8 bra 	$L__BB0_13;
	ld.shared.u32 	%r31, [_ZZ2stPiS_S_S_S_E4smax];
	cvta.to.global.u64 	%rd10, %rd2;
	mul.wide.u32 	%rd11, %r2, 4;
	add.s64 	%rd12, %rd10, %rd11;
	st.global.u32 	[%rd12], %r31;
	ld.shared.u32 	%r32, [_ZZ2stPiS_S_S_S_E4smin];
	cvta.to.global.u64 	%rd13, %rd3;
	add.s64 	%rd14, %rd13, %rd11;
	st.global.u32 	[%rd14], %r32;
	ld.shared.u32 	%r33, [_ZZ2stPiS_S_S_S_E4ssum];
	cvta.to.global.u64 	%rd15, %rd4;
	add.s64 	%rd16, %rd15, %rd11;
	st.global.u32 	[%rd16], %r33;
$L__BB0_13:
	ret;

}
	// .globl	_Z8variancePiPdS0_S_
.visible .entry _Z8variancePiPdS0_S_(
	.param .u64 .ptr .align 1 _Z8variancePiPdS0_S__param_0,
	.param .u64 .ptr .align 1 _Z8variancePiPdS0_S__param_1,
	.param .u64 .ptr .align 1 _Z8variancePiPdS0_S__param_2,
	.param .u64 .ptr .align 1 _Z8variancePiPdS0_S__param_3
)
{
	.reg .pred 	%p<20>;
	.reg .b32 	%r<37>;
	.reg .b64 	%rd<13>;
	.reg .b64 	%fd<25>;
	// demoted variable
	.shared .align 8 .b8 _ZZ8variancePiPdS0_S_E4svar[8192];
	ld.param.u64 	%rd1, [_Z8variancePiPdS0_S__param_0];
	ld.param.u64 	%rd2, [_Z8variancePiPdS0_S__param_1];
	ld.param.u64 	%rd3, [_Z8variancePiPdS0_S__param_2];
	ld.param.u64 	%rd4, [_Z8variancePiPdS0_S__param_3];
	cvta.to.global.u64 	%rd5, %rd4;
	ld.global.u32 	%r11, [%rd5];
	mov.u32 	%r1, %tid.x;
	mov.u32 	%r2, %ctaid.x;
	mov.u32 	%r3, %ntid.x;
	mad.lo.s32 	%r4, %r2, %r3, %r1;
	setp.ge.u32 	%p1, %r4, %r11;
	@%p1 bra 	$L__BB1_16;
	cvta.to.global.u64 	%rd6, %rd3;
	cvta.to.global.u64 	%rd7, %rd1;
	ld.global.f64 	%fd9, [%rd6];
	mul.wide.u32 	%rd8, %r4, 4;
	add.s64 	%rd9, %rd7, %rd8;
	ld.global.u32 	%r12, [%rd9];
	cvt.rn.f64.s32 	%fd10, %r12;
	sub.f64 	%fd1, %fd10, %fd9;
	{
	.reg .b32 %temp; 
	mov.b64 	{%temp, %r5}, %fd1;
	}
	mov.f64 	%fd11, 0d4000000000000000;
	{
	.reg .b32 %temp; 
	mov.b64 	{%temp, %r13}, %fd11;
	}
	and.b32  	%r7, %r13, 2146435072;
	setp.eq.s32 	%p2, %r7, 1062207488;
	abs.f64 	%fd2, %fd1;
	{ // callseq 0, 0
	.param .b64 param0;
	st.param.f64 	[param0], %fd2;
	.param .b64 retval0;
	call.uni (retval0), 
	__internal_accurate_pow, 
	(
	param0
	);
	ld.param.f64 	%fd12, [retval0];
	} // callseq 0
	setp.lt.s32 	%p3, %r5, 0;
	neg.f64 	%fd14, %fd12;
	selp.f64 	%fd15, %fd14, %fd12, %p2;
	selp.f64 	%fd24, %fd15, %fd12, %p3;
	setp.neu.f64 	%p4, %fd1, 0d0000000000000000;
	@%p4 bra 	$L__BB1_3;
	setp.eq.s32 	%p5, %r7, 1062207488;
	selp.b32 	%r14, %r5, 0, %p5;
	setp.lt.s32 	%p6, %r13, 0;
	or.b32  	%r15, %r14, 2146435072;
	selp.b32 	%r16, %r15, %r14, %p6;
	mov.b32 	%r17, 0;
	mov.b64 	%fd24, {%r17, %r16};
$L__BB1_3:
	add.f64 	%fd16, %fd1, 0d4000000000000000;
	{
	.reg .b32 %temp; 
	mov.b64 	{%temp, %r18}, %fd16;
	}
	and.b32  	%r19, %r18, 2146435072;
	setp.ne.s32 	%p7, %r19, 2146435072;
	@%p7 bra 	$L__BB1_8;
	setp.num.f64 	%p8, %fd1, %fd1;
	@%p8 bra 	$L__BB1_6;
	mov.f64 	%fd17, 0d4000000000000000;
	add.rn.f64 	%fd24, %fd1, %fd17;
	bra.uni 	$L__BB1_8;
$L__BB1_6:
	setp.neu.f64 	%p9, %fd2, 0d7FF0000000000000;
	@%p9 bra 	$L__BB1_8;
	setp.lt.s32 	%p10, %r5, 0;
	setp.eq.s32 	%p11, %r7, 1062207488;
	setp.lt.s32 	%p12, %r13, 0;
	selp.b32 	%r21, 0, 2146435072, %p12;
	and.b32  	%r22, %r13, 2147483647;
	setp.ne.s32 	%p13, %r22, 1071644672;
	or.b32  	%r23, %r21, -2147483648;
	selp.b32 	%r24, %r23, %r21, %p13;
	selp.b32 	%r25, %r24, %r21, %p11;
	selp.b32 	%r26, %r25, %r21, %p10;
	mov.b32 	%r27, 0;
	mov.b64 	%fd24, {%r27, %r26};
$L__BB1_8:
	setp.eq.f64 	%p14, %fd1, 0d3FF0000000000000;
	selp.f64 	%fd18, 0d3FF0000000000000, %fd24, %p14;
	shl.b32 	%r28, %r1, 3;
	mov.u32 	%r29, _ZZ8variancePiPdS0_S_E4svar;
	add.s32 	%r8, %r29, %r28;
	st.shared.f64 	[%r8], %fd18;
	bar.sync 	0;
	setp.lt.u32 	%p15, %r3, 2;
	@%p15 bra 	$L__BB1_14;
	mov.b32 	%r36, 1;
$L__BB1_10:
	mov.u32 	%r9, %r36;
	shl.b32 	%r36, %r9, 1;
	add.s32 	%r31, %r36, -1;
	and.b32  	%r32, %r31, %r1;
	setp.ne.s32 	%p16, %r32, 0;
	@%p16 bra 	$L__BB1_13;
	add.s32 	%r33, %r9, %r1;
	setp.ge.u32 	%p17, %r33, %r3;
	@%p17 bra 	$L__BB1_13;
	shl.b32 	%r34, %r9, 3;
	add.s32 	%r35, %r8, %r34;
	ld.shared.f64 	%fd19, [%r35];
	ld.shared.f64 	%fd20, [%r8];
	add.f64 	%fd21, %fd19, %fd20;
	st.shared.f64 	[%r8], %fd21;
$L__BB1_13:
	bar.sync 	0;
	setp.lt.u32 	%p18, %r36, %r3;
	@%p18 bra 	$L__BB1_10;
$L__BB1_14:
	setp.ne.s32 	%p19, %r1, 0;
	@%p19 bra 	$L__BB1_16;
	ld.shared.f64 	%fd22, [_ZZ8variancePiPdS0_S_E4svar];
	cvta.to.global.u64 	%rd10, %rd2;
	mul.wide.u32 	%rd11, %r2, 8;
	add.s64 	%rd12, %rd10, %rd11;
	st.global.f64 	[%rd12], %fd22;
$L__BB1_16:
	ret;

}
.func  (.param .b64 func_retval0) __internal_accurate_pow(
	.param .b64 __internal_accurate_pow_param_0
)
{
	.reg .pred 	%p<8>;
	.reg .b32 	%r<49>;
	.reg .b32 	%f<3>;
	.reg .b64 	%fd<109>;

	ld.param.f64 	%fd10, [__internal_accurate_pow_param_0];
	{
	.reg .b32 %temp; 
	mov.b64 	{%temp, %r46}, %fd10;
	}
	{
	.reg .b32 %temp; 
	mov.b64 	{%r45, %temp}, %fd10;
	}
	shr.u32 	%r47, %r46, 20;
	setp.gt.u32 	%p1, %r46, 1048575;
	@%p1 bra 	$L__BB2_2;
	mul.f64 	%fd11, %fd10, 0d4350000000000000;
	{
	.reg .b32 %temp; 
	mov.b64 	{%temp, %r46}, %fd11;
	}
	{
	.reg .b32 %temp; 
	mov.b64 	{%r45, %temp}, %fd11;
	}
	shr.u32 	%r16, %r46, 20;
	add.s32 	%r47, %r16, -54;
$L__BB2_2:
	add.s32 	%r48, %r47, -1023;
	and.b32  	%r17, %r46, -2146435073;
	or.b32  	%r18, %r17, 1072693248;
	mov.b64 	%fd107, {%r45, %r18};
	setp.lt.u32 	%p2, %r18, 1073127583;
	@%p2 bra 	$L__BB2_4;
	{
	.reg .b32 %temp; 
	mov.b64 	{%r19, %temp}, %fd107;
	}
	{
	.reg .b32 %temp; 
	mov.b64 	{%temp, %r20}, %fd107;
	}
	add.s32 	%r21, %r20, -1048576;
	mov.b64 	%fd107, {%r19, %r21};
	add.s32 	%r48, %r47, -1022;
$L__BB2_4:
	add.f64 	%fd12, %fd107, 0dBFF0000000000000;
	add.f64 	%fd13, %fd107, 0d3FF0000000000000;
	rcp.approx.ftz.f64 	%fd14, %fd13;
	neg.f64 	%fd15, %fd13;
	fma.rn.f64 	%fd16, %fd15, %fd14, 0d3FF0000000000000;
	fma.rn.f64 	%fd17, %fd16, %fd16, %fd16;
	fma.rn.f64 	%fd18, %fd17, %fd14, %fd14;
	mul.f64 	%fd19, %fd12, %fd18;
	fma.rn.f64 	%fd20, %fd12, %fd18, %fd19;
	mul.f64 	%fd21, %fd20, %fd20;
	fma.rn.f64 	%fd22, %fd21, 0d3EB0F5FF7D2CAFE2, 0d3ED0F5D241AD3B5A;
	fma.rn.f64 	%fd23, %fd22, %fd21, 0d3EF3B20A75488A3F;
	fma.rn.f64 	%fd24, %fd23, %fd21, 0d3F1745CDE4FAECD5;
	fma.rn.f64 	%fd25, %fd24, %fd21, 0d3F3C71C7258A578B;
	fma.rn.f64 	%fd26, %fd25, %fd21, 0d3F6249249242B910;
	fma.rn.f64 	%fd27, %fd26, %fd21, 0d3F89999999999DFB;
	sub.f64 	%fd28, %fd12, %fd20;
	add.f64 	%fd29, %fd28, %fd28;
	neg.f64 	%fd30, %fd20;
	fma.rn.f64 	%fd31, %fd30, %fd12, %fd29;
	mul.f64 	%fd32, %fd18, %fd31;
	fma.rn.f64 	%fd33, %fd21, %fd27, 0d3FB5555555555555;
	mov.f64 	%fd34, 0d3FB5555555555555;
	sub.f64 	%fd35, %fd34, %fd33;
	fma.rn.f64 	%fd36, %fd21, %fd27, %fd35;
	add.f64 	%fd37, %fd36, 0dBC46A4CB00B9E7B0;
	add.f64 	%fd38, %fd33, %fd37;
	sub.f64 	%fd39, %fd33, %fd38;
	add.f64 	%fd40, %fd37, %fd39;
	mul.rn.f64 	%fd41, %fd20, %fd20;
	neg.f64 	%fd42, %fd41;
	fma.rn.f64 	%fd43, %fd20, %fd20, %fd42;
	{
	.reg .b32 %temp; 
	mov.b64 	{%r22, %temp}, %fd32;
	}
	{
	.reg .b32 %temp; 
	mov.b64 	{%temp, %r23}, %fd32;
	}
	add.s32 	%r24, %r23, 1048576;
	mov.b64 	%fd44, {%r22, %r24};
	fma.rn.f64 	%fd45, %fd20, %fd44, %fd43;
	mul.rn.f64 	%fd46, %fd41, %fd20;
	neg.f64 	%fd47, %fd46;
	fma.rn.f64 	%fd48, %fd41, %fd20, %fd47;
	fma.rn.f64 	%fd49, %fd41, %fd32, %fd48;
	fma.rn.f64 	%fd50, %fd45, %fd20, %fd49;
	mul.rn.f64 	%fd51, %fd38, %fd46;
	neg.f64 	%fd52, %fd51;
	fma.rn.f64 	%fd53, %fd38, %fd46, %fd52;
	fma.rn.f64 	%fd54, %fd38, %fd50, %fd53;
	fma.rn.f64 	%fd55, %fd40, %fd46, %fd54;
	add.f64 	%fd56, %fd51, %fd55;
	sub.f64 	%fd57, %fd51, %fd56;
	add.f64 	%fd58, %fd55, %fd57;
	add.f64 	%fd59, %fd20, %fd56;
	sub.f64 	%fd60, %fd20, %fd59;
	add.f64 	%fd61, %fd56, %fd60;
	add.f64 	%fd62, %fd58, %fd61;
	add.f64 	%fd63, %fd32, %fd62;
	add.f64 	%fd64, %fd59, %fd63;
	sub.f64 	%fd65, %fd59, %fd64;
	add.f64 	%fd66, %fd63, %fd65;
	xor.b32  	%r25, %r48, -2147483648;
	mov.b32 	%r26, 1127219200;
	mov.b64 	%fd67, {%r25, %r26};
	mov.b32 	%r27, -2147483648;
	mov.b64 	%fd68, {%r27, %r26};
	sub.f64 	%fd69, %fd67, %fd68;
	fma.rn.f64 	%fd70, %fd69, 0d3FE62E42FEFA39EF, %fd64;
	fma.rn.f64 	%fd71, %fd69, 0dBFE62E42FEFA39EF, %fd70;
	sub.f64 	%fd72, %fd71, %fd64;
	sub.f64 	%fd73, %fd66, %fd72;
	fma.rn.f64 	%fd74, %fd69, 0d3C7ABC9E3B39803F, %fd73;
	add.f64 	%fd75, %fd70, %fd74;
	sub.f64 	%fd76, %fd70, %fd75;
	add.f64 	%fd77, %fd74, %fd76;
	mov.f64 	%fd78, 0d4000000000000000;
	{
	.reg .b32 %temp; 
	mov.b64 	{%temp, %r28}, %fd78;
	}
	{
	.reg .b32 %temp; 
	mov.b64 	{%r29, %temp}, %fd78;
	}
	shl.b32 	%r30, %r28, 1;
	setp.gt.u32 	%p3, %r30, -33554433;
	and.b32  	%r31, %r28, -15728641;
	selp.b32 	%r32, %r31, %r28, %p3;
	mov.b64 	%fd79, {%r29, %r32};
	mul.rn.f64 	%fd80, %fd75, %fd79;
	neg.f64 	%fd81, %fd80;
	fma.rn.f64 	%fd82, %fd75, %fd79, %fd81;
	fma.rn.f64 	%fd83, %fd77, %fd79, %fd82;
	add.f64 	%fd4, %fd80, %fd83;
	sub.f64 	%fd84, %fd80, %fd4;
	add.f64 	%fd5, %fd83, %fd84;
	fma.rn.f64 	%fd85, %fd4, 0d3FF71547652B82FE, 0d4338000000000000;
	{
	.reg .b32 %temp; 
	mov.b64 	{%r13, %temp}, %fd85;
	}
	mov.f64 	%fd86, 0dC338000000000000;
	add.rn.f64 	%fd87, %fd85, %fd86;
	fma.rn.f64 	%fd88, %fd87, 0dBFE62E42FEFA39EF, %fd4;
	fma.rn.f64 	%fd89, %fd87, 0dBC7ABC9E3B39803F, %fd88;
	fma.rn.f64 	%fd90, %fd89, 0d3E5ADE1569CE2BDF, 0d3E928AF3FCA213EA;
	fma.rn.f64 	%fd91, %fd90, %fd89, 0d3EC71DEE62401315;
	fma.rn.f64 	%fd92, %fd91, %fd89, 0d3EFA01997C89EB71;
	fma.rn.f64 	%fd93, %fd92, %fd89, 0d3F2A01A014761F65;
	fma.rn.f64 	%fd94, %fd93, %fd89, 0d3F56C16C1852B7AF;
	fma.rn.f64 	%fd95, %fd94, %fd89, 0d3F81111111122322;
	fma.rn.f64 	%fd96, %fd95, %fd89, 0d3FA55555555502A1;
	fma.rn.f64 	%fd97, %fd96, %fd89, 0d3FC5555555555511;
	fma.rn.f64 	%fd98, %fd97, %fd89, 0d3FE000000000000B;
	fma.rn.f64 	%fd99, %fd98, %fd89, 0d3FF0000000000000;
	fma.rn.f64 	%fd100, %fd99, %fd89, 0d3FF0000000000000;
	{
	.reg .b32 %temp; 
	mov.b64 	{%r14, %temp}, %fd100;
	}
	{
	.reg .b32 %temp; 
	mov.b64 	{%temp, %r15}, %fd100;
	}
	shl.b32 	%r33, %r13, 20;
	add.s32 	%r34, %r33, %r15;
	mov.b64 	%fd108, {%r14, %r34};
	{
	.reg .b32 %temp; 
	mov.b64 	{%temp, %r35}, %fd4;
	}
	mov.b32 	%f2, %r35;
	abs.f32 	%f1, %f2;
	setp.lt.f32 	%p4, %f1, 0f4086232B;
	@%p4 bra 	$L__BB2_7;
	setp.lt.f64 	%p5, %fd4, 0d0000000000000000;
	add.f64 	%fd101, %fd4, 0d7FF0000000000000;
	selp.f64 	%fd108, 0d0000000000000000, %fd101, %p5;
	setp.geu.f32 	%p6, %f1, 0f40874800;
	@%p6 bra 	$L__BB2_7;
	shr.u32 	%r36, %r13, 31;
	add.s32 	%r37, %r13, %r36;
	shr.s32 	%r38, %r37, 1;
	shl.b32 	%r39, %r38, 20;
	add.s32 	%r40, %r15, %r39;
	mov.b64 	%fd102, {%r14, %r40};
	sub.s32 	%r41, %r13, %r38;
	shl.b32 	%r42, %r41, 20;
	add.s32 	%r43, %r42, 1072693248;
	mov.b32 	%r44, 0;
	mov.b64 	%fd103, {%r44, %r43};
	mul.f64 	%fd108, %fd103, %fd102;
$L__BB2_7:
	abs.f64 	%fd104, %fd108;
	setp.eq.f64 	%p7, %fd104, 0d7FF0000000000000;
	fma.rn.f64 	%fd105, %fd108, %fd5, %fd108;
	selp.f64 	%fd106, %fd108, %fd105, %p7;
	st.param.f64 	[func_retval0], %fd106;
	ret;

}


// ===== COMPILED SASS (sm_100) =====

	.target	sm_100

	.elftype	@"ET_EXEC"


//--------------------- .note.nv.tkinfo           --------------------------
	.section	.note.nv.tkinfo,"",@"SHT_NOTE"
	.sectionflags	@"SHF_NOTE_NV_TKINFO"
	.tkinfo
        /*0018*/ 	.word	0x00000002
        /*0030*/ 	.string	""
        /*0030*/ 	.string	"ptxas"
        /*0030*/ 	.string	"Cuda compilation tools, release 13.0, V13.0.88"
        /*0030*/ 	.string	"Build cuda_13.0.r13.0/compiler.36424714_0"
        /*0030*/ 	.string	"-arch sm_100 -m 64 "



//--------------------- .note.nv.cuinfo           --------------------------
	.section	.note.nv.cuinfo,"",@"SHT_NOTE"
	.sectionflags	@"SHF_NOTE_NV_CUINFO"
        /*0018*/ 	.short	0x0002
        /*001a*/ 	.short	0x0064
        /*001c*/ 	.short	0x0082
	.zero		2


//--------------------- .nv.info                  --------------------------
	.section	.nv.info,"",@"SHT_CUDA_INFO"
	.align	4


	//----- nvinfo : EIATTR_REGCOUNT
	.align		4
        /*0000*/ 	.byte	0x04, 0x2f
        /*0002*/ 	.short	(.L_1 - .L_0)
	.align		4
.L_0:
        /*0004*/ 	.word	index@(_Z2stPiS_S_S_S_)
        /*0008*/ 	.word	0x00000010


	//----- nvinfo : EIATTR_FRAME_SIZE
	.align		4
.L_1:
        /*000c*/ 	.byte	0x04, 0x11
        /*000e*/ 	.short	(.L_3 - .L_2)
	.align		4
.L_2:
        /*0010*/ 	.word	index@(_Z2stPiS_S_S_S_)
        /*0014*/ 	.word	0x00000000


	//----- nvinfo : EIATTR_REGCOUNT
	.align		4
.L_3:
        /*0018*/ 	.byte	0x04, 0x2f
        /*001a*/ 	.short	(.L_5 - .L_4)
	.align		4
.L_4:
        /*001c*/ 	.word	index@(_Z8variancePiPdS0_S_)
        /*0020*/ 	.word	0x0000001e


	//----- nvinfo : EIATTR_FRAME_SIZE
	.align		4
.L_5:
        /*0024*/ 	.byte	0x04, 0x11
        /*0026*/ 	.short	(.L_7 - .L_6)
	.align		4
.L_6:
        /*0028*/ 	.word	index@($_Z8variancePiPdS0_S_$__internal_accurate_pow)
        /*002c*/ 	.word	0x00000000


	//----- nvinfo : EIATTR_FRAME_SIZE
	.align		4
.L_7:
        /*0030*/ 	.byte	0x04, 0x11
        /*0032*/ 	.short	(.L_9 - .L_8)
	.align		4
.L_8:
        /*0034*/ 	.word	index@(_Z8variancePiPdS0_S_)
        /*0038*/ 	.word	0x00000000


	//----- nvinfo : EIATTR_MIN_STACK_SIZE
	.align		4
.L_9:
        /*003c*/ 	.byte	0x04, 0x12
        /*003e*/ 	.short	(.L_11 - .L_10)
	.align		4
.L_10:
        /*0040*/ 	.word	index@(_Z8variancePiPdS0_S_)
        /*0044*/ 	.word	0x00000000


	//----- nvinfo : EIATTR_MIN_STACK_SIZE
	.align		4
.L_11:
        /*0048*/ 	.byte	0x04, 0x12
        /*004a*/ 	.short	(.L_13 - .L_12)
	.align		4
.L_12:
        /*004c*/ 	.word	index@(_Z2stPiS_S_S_S_)
        /*0050*/ 	.word	0x00000000
.L_13:


//--------------------- .nv.compat                --------------------------
	.section	.nv.compat,"",@"SHT_CUDA_COMPAT_INFO"
	.align	4
        /*0000*/ 	.byte	0x02, 0x09, 0x00, 0x00, 0x02, 0x02, 0x01, 0x00, 0x02, 0x05, 0x05, 0x00, 0x03, 0x07, 0x01, 0x01
        /*0010*/ 	.byte	0x02, 0x03, 0x00, 0x00, 0x02, 0x06, 0x01, 0x00, 0x04, 0x0b, 0x08, 0x00, 0x01, 0x00, 0x00, 0x00
        /*0020*/ 	.byte	0x00, 0x00, 0x00, 0x00


//--------------------- .nv.info._Z8variancePiPdS0_S_ --------------------------
	.section	.nv.info._Z8variancePiPdS0_S_,"",@"SHT_CUDA_INFO"
	.sectionflags	@""
	.align	4


	//----- nvinfo : EIATTR_CUDA_API_VERSION
	.align		4
        /*0000*/ 	.byte	0x04, 0x37
        /*0002*/ 	.short	(.L_15 - .L_14)
.L_14:
        /*0004*/ 	.word	0x00000082


	//----- nvinfo : EIATTR_KPARAM_INFO
	.align		4
.L_15:
        /*0008*/ 	.byte	0x04, 0x17
        /*000a*/ 	.short	(.L_17 - .L_16)
.L_16:
        /*000c*/ 	.word	0x00000000
        /*0010*/ 	.short	0x0003
        /*0012*/ 	.short	0x0018
        /*0014*/ 	.byte	0x00, 0xf5, 0x21, 0x00


	//----- nvinfo : EIATTR_KPARAM_INFO
	.align		4
.L_17:
        /*0018*/ 	.byte	0x04, 0x17
        /*001a*/ 	.short	(.L_19 - .L_18)
.L_18:
        /*001c*/ 	.word	0x00000000
        /*0020*/ 	.short	0x0002
        /*0022*/ 	.short	0x0010
        /*0024*/ 	.byte	0x00, 0xf5, 0x21, 0x00


	//----- nvinfo : EIATTR_KPARAM_INFO
	.align		4
.L_19:
        /*0028*/ 	.byte	0x04, 0x17
        /*002a*/ 	.short	(.L_21 - .L_20)
.L_20:
        /*002c*/ 	.word	0x00000000
        /*0030*/ 	.short	0x0001
        /*0032*/ 	.short	0x0008
        /*0034*/ 	.byte	0x00, 0xf5, 0x21, 0x00


	//----- nvinfo : EIATTR_KPARAM_INFO
	.align		4
.L_21:
        /*0038*/ 	.byte	0x04, 0x17
        /*003a*/ 	.short	(.L_23 - .L_22)
.L_22:
        /*003c*/ 	.word	0x00000000
        /*0040*/ 	.short	0x0000
        /*0042*/ 	.short	0x0000
        /*0044*/ 	.byte	0x00, 0xf5, 0x21, 0x00


	//----- nvinfo : EIATTR_SPARSE_MMA_MASK
	.align		4
.L_23:
        /*0048*/ 	.byte	0x03, 0x50
        /*004a*/ 	.short	0x0000


	//----- nvinfo : EIATTR_MAXREG_COUNT
	.align		4
        /*004c*/ 	.byte	0x03, 0x1b
        /*004e*/ 	.short	0x00ff


	//----- nvinfo : EIATTR_NUM_BARRIERS
	.align		4
        /*0050*/ 	.byte	0x02, 0x4c
        /*0052*/ 	.byte	0x01
	.zero		1


	//----- nvinfo : EIATTR_MERCURY_ISA_VERSION
	.align		4
        /*0054*/ 	.byte	0x03, 0x5f
        /*0056*/ 	.short	0x0101


	//----- nvinfo : EIATTR_VRC_CTA_INIT_COUNT
	.align		4
        /*0058*/ 	.byte	0x02, 0x4a
	.zero		1
	.zero		1


	//----- nvinfo : EIATTR_EXIT_INSTR_OFFSETS
	.align		4
        /*005c*/ 	.byte	0x04, 0x1c
        /*005e*/ 	.short	(.L_25 - .L_24)


	//   ....[0]....
.L_24:
        /*0060*/ 	.word	0x00000090


	//   ....[1]....
        /*0064*/ 	.word	0x00000400


	//   ....[2]....
        /*0068*/ 	.word	0x00000480


	//----- nvinfo : EIATTR_CRS_STACK_SIZE
	.align		4
.L_25:
        /*006c*/ 	.byte	0x04, 0x1e
        /*006e*/ 	.short	(.L_27 - .L_26)
.L_26:
        /*0070*/ 	.word	0x00000000


	//----- nvinfo : EIATTR_CBANK_PARAM_SIZE
	.align		4
.L_27:
        /*0074*/ 	.byte	0x03, 0x19
        /*0076*/ 	.short	0x0020


	//----- nvinfo : EIATTR_PARAM_CBANK
	.align		4
        /*0078*/ 	.byte	0x04, 0x0a
        /*007a*/ 	.short	(.L_29 - .L_28)
	.align		4
.L_28:
        /*007c*/ 	.word	index@(.nv.constant0._Z8variancePiPdS0_S_)
        /*0080*/ 	.short	0x0380
        /*0082*/ 	.short	0x0020


	//----- nvinfo : EIATTR_SW_WAR
	.align		4
.L_29:
        /*0084*/ 	.byte	0x04, 0x36
        /*0086*/ 	.short	(.L_31 - .L_30)
.L_30:
        /*0088*/ 	.word	0x00000008
.L_31:


//--------------------- .nv.info._Z2stPiS_S_S_S_  --------------------------
	.section	.nv.info._Z2stPiS_S_S_S_,"",@"SHT_CUDA_INFO"
	.sectionflags	@""
	.align	4


	//----- nvinfo : EIATTR_CUDA_API_VERSION
	.align		4
        /*0000*/ 	.byte	0x04, 0x37
        /*0002*/ 	.short	(.L_33 - .L_32)
.L_32:
        /*0004*/ 	.word	0x00000082


	//----- nvinfo : EIATTR_KPARAM_INFO
	.align		4
.L_33:
        /*0008*/ 	.byte	0x04, 0x17
        /*000a*/ 	.short	(.L_35 - .L_34)
.L_34:
        /*000c*/ 	.word	0x00000000
        /*0010*/ 	.short	0x0004
        /*0012*/ 	.short	0x0020
        /*0014*/ 	.byte	0x00, 0xf5, 0x21, 0x00


	//----- nvinfo : EIATTR_KPARAM_INFO
	.align		4
.L_35:
        /*0018*/ 	.byte	0x04, 0x17
        /*001a*/ 	.short	(.L_37 - .L_36)
.L_36:
        /*001c*/ 	.word	0x00000000
        /*0020*/ 	.short	0x0003
        /*0022*/ 	.short	0x0018
        /*0024*/ 	.byte	0x00, 0xf5, 0x21, 0x00


	//----- nvinfo : EIATTR_KPARAM_INFO
	.align		4
.L_37:
        /*0028*/ 	.byte	0x04, 0x17
        /*002a*/ 	.short	(.L_39 - .L_38)
.L_38:
        /*002c*/ 	.word	0x00000000
        /*0030*/ 	.short	0x0002
        /*0032*/ 	.short	0x0010
        /*0034*/ 	.byte	0x00, 0xf5, 0x21, 0x00


	//----- nvinfo : EIATTR_KPARAM_INFO
	.align		4
.L_39:
        /*0038*/ 	.byte	0x04, 0x17
        /*003a*/ 	.short	(.L_41 - .L_40)
.L_40:
        /*003c*/ 	.word	0x00000000
        /*0040*/ 	.short	0x0001
        /*0042*/ 	.short	0x0008
        /*0044*/ 	.byte	0x00, 0xf5, 0x21, 0x00


	//----- nvinfo : EIATTR_KPARAM_INFO
	.align		4
.L_41:
        /*0048*/ 	.byte	0x04, 0x17
        /*004a*/ 	.short	(.L_43 - .L_42)
.L_42:
        /*004c*/ 	.word	0x00000000
        /*0050*/ 	.short	0x0000
        /*0052*/ 	.short	0x0000
        /*0054*/ 	.byte	0x00, 0xf5, 0x21, 0x00


	//----- nvinfo : EIATTR_SPARSE_MMA_MASK
	.align		4
.L_43:
        /*0058*/ 	.byte	0x03, 0x50
        /*005a*/ 	.short	0x0000


	//----- nvinfo : EIATTR_MAXREG_COUNT
	.align		4
        /*005c*/ 	.byte	0x03, 0x1b
        /*005e*/ 	.short	0x00ff


	//----- nvinfo : EIATTR_NUM_BARRIERS
	.align		4
        /*0060*/ 	.byte	0x02, 0x4c
        /*0062*/ 	.byte	0x01
	.zero		1


	//----- nvinfo : EIATTR_MERCURY_ISA_VERSION
	.align		4
        /*0064*/ 	.byte	0x03, 0x5f
        /*0066*/ 	.short	0x0101


	//----- nvinfo : EIATTR_VRC_CTA_INIT_COUNT
	.align		4
        /*0068*/ 	.byte	0x02, 0x4a
	.zero		1
	.zero		1


	//----- nvinfo : EIATTR_EXIT_INSTR_OFFSETS
	.align		4
        /*006c*/ 	.byte	0x04, 0x1c
        /*006e*/ 	.short	(.L_45 - .L_44)


	//   ....[0]....
.L_44:
        /*0070*/ 	.word	0x00000090


	//   ....[1]....
        /*0074*/ 	.word	0x000003a0


	//   ....[2]....
        /*0078*/ 	.word	0x000004a0


	//----- nvinfo : EIATTR_CRS_STACK_SIZE
	.align		4
.L_45:
        /*007c*/ 	.byte	0x04, 0x1e
        /*007e*/ 	.short	(.L_47 - .L_46)
.L_46:
        /*0080*/ 	.word	0x00000000


	//----- nvinfo : EIATTR_CBANK_PARAM_SIZE
	.align		4
.L_47:
        /*0084*/ 	.byte	0x03, 0x19
        /*0086*/ 	.short	0x0028


	//----- nvinfo : EIATTR_PARAM_CBANK
	.align		4
        /*0088*/ 	.byte	0x04, 0x0a
        /*008a*/ 	.short	(.L_49 - .L_48)
	.align		4
.L_48:
        /*008c*/ 	.word	index@(.nv.constant0._Z2stPiS_S_S_S_)
        /*0090*/ 	.short	0x0380
        /*0092*/ 	.short	0x0028


	//----- nvinfo : EIATTR_SW_WAR
	.align		4
.L_49:
        /*0094*/ 	.byte	0x04, 0x36
        /*0096*/ 	.short	(.L_51 - .L_50)
.L_50:
        /*0098*/ 	.word	0x00000008
.L_51:


//--------------------- .nv.callgraph             --------------------------
	.section	.nv.callgraph,"",@"SHT_CUDA_CALLGRAPH"
	.align	4
	.sectionentsize	8
	.align		4
        /*0000*/ 	.word	0x00000000
	.align		4
        /*0004*/ 	.word	0xffffffff
	.align		4
        /*0008*/ 	.word	0x00000000
	.align		4
        /*000c*/ 	.word	0xfffffffe
	.align		4
        /*0010*/ 	.word	0x00000000
	.align		4
        /*0014*/ 	.word	0xfffffffd
	.align		4
        /*0018*/ 	.word	0x00000000
	.align		4
        /*001c*/ 	.word	0xfffffffc


//--------------------- .text._Z8variancePiPdS0_S_ --------------------------
	.section	.text._Z8variancePiPdS0_S_,"ax",@progbits
	.align	128
        .global         _Z8variancePiPdS0_S_
        .type           _Z8variancePiPdS0_S_,@function
        .size           _Z8variancePiPdS0_S_,(.L_x_12 - _Z8variancePiPdS0_S_)
        .other          _Z8variancePiPdS0_S_,@"STO_CUDA_ENTRY STV_DEFAULT"
_Z8variancePiPdS0_S_:
.text._Z8variancePiPdS0_S_:
[----:B------:R-:W-:Y:S08]  /*0000*/  LDC R1, c[0x0][0x37c] ;  /* 0x0000df00ff017b82 */ /* 0x000ff00000000800 */
[----:B------:R-:W0:Y:S01]  /*0010*/  LDC.64 R4, c[0x0][0x398] ;  /* 0x0000e600ff047b82 */ /* 0x000e220000000a00 */
[----:B------:R-:W0:Y:S02]  /*0020*/  LDCU.64 UR6, c[0x0][0x358] ;  /* 0x00006b00ff0677ac */ /* 0x000e240008000a00 */
[----:B0-----:R-:W2:Y:S01]  /*0030*/  LDG.E R4, desc[UR6][R4.64] ;  /* 0x0000000604047981 */ /* 0x001ea2000c1e1900 */
[----:B------:R-:W0:Y:S01]  /*0040*/  LDCU UR8, c[0x0][0x360] ;  /* 0x00006c00ff0877ac */ /* 0x000e220008000800 */
[----:B------:R-:W0:Y:S01]  /*0050*/  S2R R2, SR_TID.X ;  /* 0x0000000000027919 */ /* 0x000e220000002100 */
[----:B------:R-:W0:Y:S02]  /*0060*/  S2R R3, SR_CTAID.X ;  /* 0x0000000000037919 */ /* 0x000e240000002500 */
[----:B0-----:R-:W-:-:S05]  /*0070*/  IMAD R11, R3, UR8, R2 ;  /* 0x00000008030b7c24 */ /* 0x001fca000f8e0202 */
[----:B--2---:R-:W-:-:S13]  /*0080*/  ISETP.GE.U32.AND P0, PT, R11, R4, PT ;  /* 0x000000040b00720c */ /* 0x004fda0003f06070 */
[----:B------:R-:W-:Y:S05]  /*0090*/  @P0 EXIT ;  /* 0x000000000000094d */ /* 0x000fea0003800000 */
[----:B------:R-:W0:Y:S08]  /*00a0*/  LDC.64 R8, c[0x0][0x380] ;  /* 0x0000e000ff087b82 */ /* 0x000e300000000a00 */
[----:B------:R-:W1:Y:S01]  /*00b0*/  LDC.64 R6, c[0x0][0x390] ;  /* 0x0000e400ff067b82 */ /* 0x000e620000000a00 */
[----:B0-----:R-:W-:-:S06]  /*00c0*/  IMAD.WIDE.U32 R8, R11, 0x4, R8 ;  /* 0x000000040b087825 */ /* 0x001fcc00078e0008 */
[----:B------:R-:W2:Y:S04]  /*00d0*/  LDG.E R8, desc[UR6][R8.64] ;  /* 0x0000000608087981 */ /* 0x000ea8000c1e1900 */
[----:B-1----:R-:W3:Y:S01]  /*00e0*/  LDG.E.64 R4, desc[UR6][R6.64] ;  /* 0x0000000606047981 */ /* 0x002ee2000c1e1b00 */
[----:B------:R-:W-:Y:S01]  /*00f0*/  BSSY.RECONVERGENT B0, `(.L_x_0) ;  /* 0x0000005000007945 */ /* 0x000fe20003800200 */
[----:B------:R-:W-:Y:S01]  /*0100*/  MOV R0, 0x140 ;  /* 0x0000014000007802 */ /* 0x000fe20000000f00 */
[----:B--2---:R-:W3:Y:S02]  /*0110*/  I2F.F64 R10, R8 ;  /* 0x00000008000a7312 */ /* 0x004ee40000201c00 */
[----:B---3--:R-:W-:-:S11]  /*0120*/  DADD R4, -R4, R10 ;  /* 0x0000000004047229 */ /* 0x008fd6000000010a */
[----:B------:R-:W-:Y:S05]  /*0130*/  CALL.REL.NOINC `($_Z8variancePiPdS0_S_$__internal_accurate_pow) ;  /* 0x0000000000d47944 */ /* 0x000fea0003c00000 */
[----:B------:R-:W-:Y:S05]  /*0140*/  BSYNC.RECONVERGENT B0 ;  /* 0x0000000000007941 */ /* 0x000fea0003800200 */
.L_x_0:
[C---:B------:R-:W-:Y:S01]  /*0150*/  DADD R6, R4.reuse, 2 ;  /* 0x4000000004067429 */ /* 0x040fe20000000000 */
[----:B------:R-:W-:Y:S01]  /*0160*/  BSSY.RECONVERGENT B0, `(.L_x_1) ;  /* 0x000000e000007945 */ /* 0x000fe20003800200 */
[----:B------:R-:W-:-:S08]  /*0170*/  DSETP.NEU.AND P0, PT, R4, RZ, PT ;  /* 0x000000ff0400722a */ /* 0x000fd00003f0d000 */
[----:B------:R-:W-:Y:S01]  /*0180*/  LOP3.LUT R6, R7, 0x7ff00000, RZ, 0xc0, !PT ;  /* 0x7ff0000007067812 */ /* 0x000fe200078ec0ff */
[----:B------:R-:W-:-:S03]  /*0190*/  IMAD.MOV.U32 R7, RZ, RZ, R9 ;  /* 0x000000ffff077224 */ /* 0x000fc600078e0009 */
[----:B------:R-:W-:Y:S01]  /*01a0*/  ISETP.NE.AND P1, PT, R6, 0x7ff00000, PT ;  /* 0x7ff000000600780c */ /* 0x000fe20003f25270 */
[----:B------:R-:W-:Y:S01]  /*01b0*/  IMAD.MOV.U32 R6, RZ, RZ, R8 ;  /* 0x000000ffff067224 */ /* 0x000fe200078e0008 */
[----:B------:R-:W-:-:S11]  /*01c0*/  @!P0 CS2R R6, SRZ ;  /* 0x0000000000068805 */ /* 0x000fd6000001ff00 */
[----:B------:R-:W-:Y:S05]  /*01d0*/  @P1 BRA `(.L_x_2) ;  /* 0x0000000000181947 */ /* 0x000fea0003800000 */
[----:B------:R-:W-:-:S14]  /*01e0*/  DSETP.NAN.AND P0, PT, R4, R4, PT ;  /* 0x000000040400722a */ /* 0x000fdc0003f08000 */
[----:B------:R-:W-:Y:S01]  /*01f0*/  @P0 DADD R6, R4, 2 ;  /* 0x4000000004060429 */ /* 0x000fe20000000000 */
[----:B------:R-:W-:Y:S10]  /*0200*/  @P0 BRA `(.L_x_2) ;  /* 0x00000000000c0947 */ /* 0x000ff40003800000 */
[----:B------:R-:W-:-:S14]  /*0210*/  DSETP.NEU.AND P0, PT, |R4|, +INF , PT ;  /* 0x7ff000000400742a */ /* 0x000fdc0003f0d200 */
[----:B------:R-:W-:Y:S02]  /*0220*/  @!P0 IMAD.MOV.U32 R6, RZ, RZ, 0x0 ;  /* 0x00000000ff068424 */ /* 0x000fe400078e00ff */
[----:B------:R-:W-:-:S07]  /*0230*/  @!P0 IMAD.MOV.U32 R7, RZ, RZ, 0x7ff00000 ;  /* 0x7ff00000ff078424 */ /* 0x000fce00078e00ff */
.L_x_2:
[----:B------:R-:W-:Y:S05]  /*0240*/  BSYNC.RECONVERGENT B0 ;  /* 0x0000000000007941 */ /* 0x000fea0003800200 */
.L_x_1:
[----:B------:R-:W0:Y:S01]  /*0250*/  S2UR UR5, SR_CgaCtaId ;  /* 0x00000000000579c3 */ /* 0x000e220000008800 */
[----:B------:R-:W-:Y:S01]  /*0260*/  UMOV UR4, 0x400 ;  /* 0x0000040000047882 */ /* 0x000fe20000000000 */
[----:B------:R-:W-:Y:S01]  /*0270*/  DSETP.NEU.AND P0, PT, R4, 1, PT ;  /* 0x3ff000000400742a */ /* 0x000fe20003f0d000 */
[----:B------:R-:W-:Y:S01]  /*0280*/  UISETP.GE.U32.AND UP0, UPT, UR8, 0x2, UPT ;  /* 0x000000020800788c */ /* 0x000fe2000bf06070 */
[----:B------:R-:W-:-:S04]  /*0290*/  ISETP.NE.AND P1, PT, R2, RZ, PT ;  /* 0x000000ff0200720c */ /* 0x000fc80003f25270 */
[----:B------:R-:W-:Y:S02]  /*02a0*/  FSEL R4, R6, RZ, P0 ;  /* 0x000000ff06047208 */ /* 0x000fe40000000000 */
[----:B------:R-:W-:Y:S01]  /*02b0*/  FSEL R5, R7, 1.875, P0 ;  /* 0x3ff0000007057808 */ /* 0x000fe20000000000 */
[----:B0-----:R-:W-:-:S06]  /*02c0*/  ULEA UR4, UR5, UR4, 0x18 ;  /* 0x0000000405047291 */ /* 0x001fcc000f8ec0ff */
[----:B------:R-:W-:-:S05]  /*02d0*/  LEA R9, R2, UR4, 0x3 ;  /* 0x0000000402097c11 */ /* 0x000fca000f8e18ff */
[----:B------:R0:W-:Y:S01]  /*02e0*/  STS.64 [R9], R4 ;  /* 0x0000000409007388 */ /* 0x0001e20000000a00 */
[----:B------:R-:W-:Y:S06]  /*02f0*/  BAR.SYNC.DEFER_BLOCKING 0x0 ;  /* 0x0000000000007b1d */ /* 0x000fec0000010000 */
[----:B------:R-:W-:Y:S05]  /*0300*/  BRA.U !UP0, `(.L_x_3) ;  /* 0x00000001083c7547 */ /* 0x000fea000b800000 */
[----:B------:R-:W-:-:S05]  /*0310*/  UMOV UR4, 0x1 ;  /* 0x0000000100047882 */ /* 0x000fca0000000000 */
.L_x_4:
[----:B------:R-:W-:Y:S01]  /*0320*/  IMAD.U32 R0, RZ, RZ, UR4 ;  /* 0x00000004ff007e24 */ /* 0x000fe2000f8e00ff */
[----:B------:R-:W-:-:S03]  /*0330*/  USHF.L.U32 UR4, UR4, 0x1, URZ ;  /* 0x0000000104047899 */ /* 0x000fc600080006ff */
[----:B01----:R-:W-:Y:S01]  /*0340*/  IMAD.IADD R4, R2, 0x1, R0 ;  /* 0x0000000102047824 */ /* 0x003fe200078e0200 */
[----:B------:R-:W-:Y:S02]  /*0350*/  UIADD3 UR5, UPT, UPT, UR4, -0x1, URZ ;  /* 0xffffffff04057890 */ /* 0x000fe4000fffe0ff */
[----:B------:R-:W-:-:S04]  /*0360*/  UISETP.GE.U32.AND UP0, UPT, UR4, UR8, UPT ;  /* 0x000000080400728c */ /* 0x000fc8000bf06070 */
[----:B------:R-:W-:-:S04]  /*0370*/  LOP3.LUT P0, RZ, R2, UR5, RZ, 0xc0, !PT ;  /* 0x0000000502ff7c12 */ /* 0x000fc8000f80c0ff */
[----:B------:R-:W-:-:S13]  /*0380*/  ISETP.GE.U32.OR P0, PT, R4, UR8, P0 ;  /* 0x0000000804007c0c */ /* 0x000fda0008706470 */
[----:B------:R-:W-:Y:S01]  /*0390*/  @!P0 LEA R0, R0, R9, 0x3 ;  /* 0x0000000900008211 */ /* 0x000fe200078e18ff */
[----:B------:R-:W-:Y:S04]  /*03a0*/  @!P0 LDS.64 R6, [R9] ;  /* 0x0000000009068984 */ /* 0x000fe80000000a00 */
[----:B------:R-:W0:Y:S02]  /*03b0*/  @!P0 LDS.64 R4, [R0] ;  /* 0x0000000000048984 */ /* 0x000e240000000a00 */
[----:B0-----:R-:W-:-:S07]  /*03c0*/  @!P0 DADD R4, R4, R6 ;  /* 0x0000000004048229 */ /* 0x001fce0000000006 */
[----:B------:R1:W-:Y:S01]  /*03d0*/  @!P0 STS.64 [R9], R4 ;  /* 0x0000000409008388 */ /* 0x0003e20000000a00 */
[----:B------:R-:W-:Y:S06]  /*03e0*/  BAR.SYNC.DEFER_BLOCKING 0x0 ;  /* 0x0000000000007b1d */ /* 0x000fec0000010000 */
[----:B------:R-:W-:Y:S05]  /*03f0*/  BRA.U !UP0, `(.L_x_4) ;  /* 0xfffffffd08c87547 */ /* 0x000fea000b83ffff */
.L_x_3:
[----:B------:R-:W-:Y:S05]  /*0400*/  @P1 EXIT ;  /* 0x000000000000194d */ /* 0x000fea0003800000 */
[----:B------:R-:W2:Y:S01]  /*0410*/  S2UR UR5, SR_CgaCtaId ;  /* 0x00000000000579c3 */ /* 0x000ea20000008800 */
[----:B------:R-:W-:-:S07]  /*0420*/  UMOV UR4, 0x400 ;  /* 0x0000040000047882 */ /* 0x000fce0000000000 */
[----:B------:R-:W3:Y:S01]  /*0430*/  LDC.64 R6, c[0x0][0x388] ;  /* 0x0000e200ff067b82 */ /* 0x000ee20000000a00 */
[----:B--2---:R-:W-:Y:S01]  /*0440*/  ULEA UR4, UR5, UR4, 0x18 ;  /* 0x0000000405047291 */ /* 0x004fe2000f8ec0ff */
[----:B---3--:R-:W-:-:S08]  /*0450*/  IMAD.WIDE.U32 R2, R3, 0x8, R6 ;  /* 0x0000000803027825 */ /* 0x008fd000078e0006 */
[----:B01----:R-:W0:Y:S04]  /*0460*/  LDS.64 R4, [UR4] ;  /* 0x00000004ff047984 */ /* 0x003e280008000a00 */
[----:B0-----:R-:W-:Y:S01]  /*0470*/  STG.E.64 desc[UR6][R2.64], R4 ;  /* 0x0000000402007986 */ /* 0x001fe2000c101b06 */
[----:B------:R-:W-:Y:S05]  /*0480*/  EXIT ;  /* 0x000000000000794d */ /* 0x000fea0003800000 */
        .type           $_Z8variancePiPdS0_S_$__internal_accurate_pow,@function
        .size           $_Z8variancePiPdS0_S_$__internal_accurate_pow,(.L_x_12 - $_Z8variancePiPdS0_S_$__internal_accurate_pow)
$_Z8variancePiPdS0_S_$__internal_accurate_pow:
[----:B------:R-:W-:Y:S01]  /*0490*/  DADD R6, -RZ, |R4| ;  /* 0x00000000ff067229 */ /* 0x000fe20000000504 */
[----:B------:R-:W-:Y:S01]  /*04a0*/  IMAD.MOV.U32 R20, RZ, RZ, RZ ;  /* 0x000000ffff147224 */ /* 0x000fe200078e00ff */
[----:B------:R-:W-:Y:S01]  /*04b0*/  UMOV UR4, 0x7d2cafe2 ;  /* 0x7d2cafe200047882 */ /* 0x000fe20000000000 */
[----:B------:R-:W-:Y:S01]  /*04c0*/  IMAD.MOV.U32 R18, RZ, RZ, 0x41ad3b5a ;  /* 0x41ad3b5aff127424 */ /* 0x000fe200078e00ff */
[----:B------:R-:W-:Y:S01]  /*04d0*/  UMOV UR5, 0x3eb0f5ff ;  /* 0x3eb0f5ff00057882 */ /* 0x000fe20000000000 */
[----:B------:R-:W-:Y:S01]  /*04e0*/  IMAD.MOV.U32 R19, RZ, RZ, 0x3ed0f5d2 ;  /* 0x3ed0f5d2ff137424 */ /* 0x000fe200078e00ff */
[----:B------:R-:W-:Y:S01]  /*04f0*/  UMOV UR10, 0x3b39803f ;  /* 0x3b39803f000a7882 */ /* 0x000fe20000000000 */
[----:B------:R-:W-:-:S03]  /*0500*/  UMOV UR11, 0x3c7abc9e ;  /* 0x3c7abc9e000b7882 */ /* 0x000fc60000000000 */
[----:B------:R-:W-:Y:S01]  /*0510*/  ISETP.GT.U32.AND P0, PT, R7, 0xfffff, PT ;  /* 0x000fffff0700780c */ /* 0x000fe20003f04070 */
[----:B------:R-:W-:-:S12]  /*0520*/  IMAD.MOV.U32 R10, RZ, RZ, R7 ;  /* 0x000000ffff0a7224 */ /* 0x000fd800078e0007 */
[----:B------:R-:W-:-:S10]  /*0530*/  @!P0 DMUL R8, R6, 1.80143985094819840000e+16 ;  /* 0x4350000006088828 */ /* 0x000fd40000000000 */
[----:B------:R-:W-:Y:S02]  /*0540*/  @!P0 IMAD.MOV.U32 R10, RZ, RZ, R9 ;  /* 0x000000ffff0a8224 */ /* 0x000fe400078e0009 */
[----:B------:R-:W-:-:S03]  /*0550*/  @!P0 IMAD.MOV.U32 R6, RZ, RZ, R8 ;  /* 0x000000ffff068224 */ /* 0x000fc600078e0008 */
[----:B------:R-:W-:Y:S01]  /*0560*/  LOP3.LUT R10, R10, 0x800fffff, RZ, 0xc0, !PT ;  /* 0x800fffff0a0a7812 */ /* 0x000fe200078ec0ff */
[----:B------:R-:W-:Y:S01]  /*0570*/  IMAD.MOV.U32 R14, RZ, RZ, R6 ;  /* 0x000000ffff0e7224 */ /* 0x000fe200078e0006 */
[----:B------:R-:W-:Y:S02]  /*0580*/  SHF.R.U32.HI R6, RZ, 0x14, R7 ;  /* 0x00000014ff067819 */ /* 0x000fe40000011607 */
[----:B------:R-:W-:Y:S02]  /*0590*/  LOP3.LUT R15, R10, 0x3ff00000, RZ, 0xfc, !PT ;  /* 0x3ff000000a0f7812 */ /* 0x000fe400078efcff */
[----:B------:R-:W-:Y:S02]  /*05a0*/  @!P0 LEA.HI R6, R9, 0xffffffca, RZ, 0xc ;  /* 0xffffffca09068811 */ /* 0x000fe400078f60ff */
[----:B------:R-:W-:Y:S02]  /*05b0*/  ISETP.GE.U32.AND P1, PT, R15, 0x3ff6a09f, PT ;  /* 0x3ff6a09f0f00780c */ /* 0x000fe40003f26070 */
[----:B------:R-:W-:-:S11]  /*05c0*/  IADD3 R7, PT, PT, R6, -0x3ff, RZ ;  /* 0xfffffc0106077810 */ /* 0x000fd60007ffe0ff */
[----:B------:R-:W-:Y:S02]  /*05d0*/  @P1 VIADD R11, R15, 0xfff00000 ;  /* 0xfff000000f0b1836 */ /* 0x000fe40000000000 */
[----:B------:R-:W-:-:S03]  /*05e0*/  @P1 VIADD R7, R6, 0xfffffc02 ;  /* 0xfffffc0206071836 */ /* 0x000fc60000000000 */
[----:B------:R-:W-:Y:S02]  /*05f0*/  @P1 MOV R15, R11 ;  /* 0x0000000b000f1202 */ /* 0x000fe40000000f00 */
[----:B------:R-:W-:Y:S01]  /*0600*/  LOP3.LUT R6, R7, 0x80000000, RZ, 0x3c, !PT ;  /* 0x8000000007067812 */ /* 0x000fe200078e3cff */
[----:B------:R-:W-:-:S03]  /*0610*/  IMAD.MOV.U32 R7, RZ, RZ, 0x43300000 ;  /* 0x43300000ff077424 */ /* 0x000fc600078e00ff */
[C---:B------:R-:W-:Y:S02]  /*0620*/  DADD R12, R14.reuse, 1 ;  /* 0x3ff000000e0c7429 */ /* 0x040fe40000000000 */
[----:B------:R-:W-:-:S04]  /*0630*/  DADD R14, R14, -1 ;  /* 0xbff000000e0e7429 */ /* 0x000fc80000000000 */
[----:B------:R-:W0:Y:S02]  /*0640*/  MUFU.RCP64H R21, R13 ;  /* 0x0000000d00157308 */ /* 0x000e240000001800 */
[----:B0-----:R-:W-:-:S08]  /*0650*/  DFMA R10, -R12, R20, 1 ;  /* 0x3ff000000c0a742b */ /* 0x001fd00000000114 */
[----:B------:R-:W-:-:S08]  /*0660*/  DFMA R10, R10, R10, R10 ;  /* 0x0000000a0a0a722b */ /* 0x000fd0000000000a */
[----:B------:R-:W-:-:S08]  /*0670*/  DFMA R20, R20, R10, R20 ;  /* 0x0000000a1414722b */ /* 0x000fd00000000014 */
[----:B------:R-:W-:-:S08]  /*0680*/  DMUL R10, R14, R20 ;  /* 0x000000140e0a7228 */ /* 0x000fd00000000000 */
[----:B------:R-:W-:-:S08]  /*0690*/  DFMA R10, R14, R20, R10 ;  /* 0x000000140e0a722b */ /* 0x000fd0000000000a */
[-C--:B------:R-:W-:Y:S02]  /*06a0*/  DMUL R16, R10, R10.reuse ;  /* 0x0000000a0a107228 */ /* 0x080fe40000000000 */
[----:B------:R-:W-:Y:S02]  /*06b0*/  DADD R22, R14, -R10 ;  /* 0x000000000e167229 */ /* 0x000fe4000000080a */
[----:B------:R-:W-:-:S04]  /*06c0*/  DMUL R26, R10, R10 ;  /* 0x0000000a0a1a7228 */ /* 0x000fc80000000000 */
[----:B------:R-:W-:Y:S01]  /*06d0*/  DFMA R12, R16, UR4, R18 ;  /* 0x00000004100c7c2b */ /* 0x000fe20008000012 */
[----:B------:R-:W-:Y:S01]  /*06e0*/  UMOV UR4, 0x75488a3f ;  /* 0x75488a3f00047882 */ /* 0x000fe20000000000 */
[----:B------:R-:W-:Y:S01]  /*06f0*/  UMOV UR5, 0x3ef3b20a ;  /* 0x3ef3b20a00057882 */ /* 0x000fe20000000000 */
[----:B------:R-:W-:-:S05]  /*0700*/  DADD R22, R22, R22 ;  /* 0x0000000016167229 */ /* 0x000fca0000000016 */
[----:B------:R-:W-:Y:S01]  /*0710*/  DFMA R12, R16, R12, UR4 ;  /* 0x00000004100c7e2b */ /* 0x000fe2000800000c */
[----:B------:R-:W-:Y:S01]  /*0720*/  UMOV UR4, 0xe4faecd5 ;  /* 0xe4faecd500047882 */ /* 0x000fe20000000000 */
[----:B------:R-:W-:Y:S01]  /*0730*/  UMOV UR5, 0x3f1745cd ;  /* 0x3f1745cd00057882 */ /* 0x000fe20000000000 */
[----:B------:R-:W-:-:S05]  /*0740*/  DFMA R14, R14, -R10, R22 ;  /* 0x8000000a0e0e722b */ /* 0x000fca0000000016 */
[----:B------:R-:W-:Y:S01]  /*0750*/  DFMA R12, R16, R12, UR4 ;  /* 0x00000004100c7e2b */ /* 0x000fe2000800000c */
[----:B------:R-:W-:Y:S01]  /*0760*/  UMOV UR4, 0x258a578b ;  /* 0x258a578b00047882 */ /* 0x000fe20000000000 */
[----:B------:R-:W-:Y:S01]  /*0770*/  UMOV UR5, 0x3f3c71c7 ;  /* 0x3f3c71c700057882 */ /* 0x000fe20000000000 */
[----:B------:R-:W-:Y:S02]  /*0780*/  DMUL R14, R20, R14 ;  /* 0x0000000e140e7228 */ /* 0x000fe40000000000 */
[----:B------:R-:W-:-:S03]  /*0790*/  DFMA R20, R10, R10, -R26 ;  /* 0x0000000a0a14722b */ /* 0x000fc6000000081a */
[----:B------:R-:W-:Y:S01]  /*07a0*/  DFMA R12, R16, R12, UR4 ;  /* 0x00000004100c7e2b */ /* 0x000fe2000800000c */
[----:B------:R-:W-:Y:S01]  /*07b0*/  UMOV UR4, 0x9242b910 ;  /* 0x9242b91000047882 */ /* 0x000fe20000000000 */
[----:B------:R-:W-:-:S06]  /*07c0*/  UMOV UR5, 0x3f624924 ;  /* 0x3f62492400057882 */ /* 0x000fcc0000000000 */
[----:B------:R-:W-:Y:S01]  /*07d0*/  DFMA R12, R16, R12, UR4 ;  /* 0x00000004100c7e2b */ /* 0x000fe2000800000c */
[----:B------:R-:W-:Y:S01]  /*07e0*/  UMOV UR4, 0x99999dfb ;  /* 0x99999dfb00047882 */ /* 0x000fe20000000000 */
[----:B------:R-:W-:-:S06]  /*07f0*/  UMOV UR5, 0x3f899999 ;  /* 0x3f89999900057882 */ /* 0x000fcc0000000000 */
[----:B------:R-:W-:Y:S01]  /*0800*/  DFMA R18, R16, R12, UR4 ;  /* 0x0000000410127e2b */ /* 0x000fe2000800000c */
[----:B------:R-:W-:Y:S01]  /*0810*/  UMOV UR4, 0x55555555 ;  /* 0x5555555500047882 */ /* 0x000fe20000000000 */
[----:B------:R-:W-:-:S06]  /*0820*/  UMOV UR5, 0x3fb55555 ;  /* 0x3fb5555500057882 */ /* 0x000fcc0000000000 */
[----:B------:R-:W-:-:S08]  /*0830*/  DFMA R12, R16, R18, UR4 ;  /* 0x00000004100c7e2b */ /* 0x000fd00008000012 */
[----:B------:R-:W-:Y:S01]  /*0840*/  DADD R22, -R12, UR4 ;  /* 0x000000040c167e29 */ /* 0x000fe20008000100 */
[----:B------:R-:W-:Y:S01]  /*0850*/  UMOV UR4, 0xb9e7b0 ;  /* 0x00b9e7b000047882 */ /* 0x000fe20000000000 */
[----:B------:R-:W-:-:S06]  /*0860*/  UMOV UR5, 0x3c46a4cb ;  /* 0x3c46a4cb00057882 */ /* 0x000fcc0000000000 */
[----:B------:R-:W-:Y:S02]  /*0870*/  DFMA R18, R16, R18, R22 ;  /* 0x000000121012722b */ /* 0x000fe40000000016 */
[----:B------:R-:W-:Y:S01]  /*0880*/  DMUL R16, R10, R26 ;  /* 0x0000001a0a107228 */ /* 0x000fe20000000000 */
[----:B------:R-:W-:Y:S02]  /*0890*/  VIADD R23, R15, 0x100000 ;  /* 0x001000000f177836 */ /* 0x000fe40000000000 */
[----:B------:R-:W-:-:S03]  /*08a0*/  IMAD.MOV.U32 R22, RZ, RZ, R14 ;  /* 0x000000ffff167224 */ /* 0x000fc600078e000e */
[----:B------:R-:W-:Y:S01]  /*08b0*/  DADD R18, R18, -UR4 ;  /* 0x8000000412127e29 */ /* 0x000fe20008000000 */
[----:B------:R-:W-:Y:S01]  /*08c0*/  UMOV UR4, 0x80000000 ;  /* 0x8000000000047882 */ /* 0x000fe20000000000 */
[C---:B------:R-:W-:Y:S01]  /*08d0*/  DFMA R24, R10.reuse, R26, -R16 ;  /* 0x0000001a0a18722b */ /* 0x040fe20000000810 */
[----:B------:R-:W-:Y:S01]  /*08e0*/  UMOV UR5, 0x43300000 ;  /* 0x4330000000057882 */ /* 0x000fe20000000000 */
[----:B------:R-:W-:-:S04]  /*08f0*/  DFMA R20, R10, R22, R20 ;  /* 0x000000160a14722b */ /* 0x000fc80000000014 */
[----:B------:R-:W-:Y:S02]  /*0900*/  DADD R22, R12, R18 ;  /* 0x000000000c167229 */ /* 0x000fe40000000012 */
[----:B------:R-:W-:-:S06]  /*0910*/  DFMA R24, R14, R26, R24 ;  /* 0x0000001a0e18722b */ /* 0x000fcc0000000018 */
[----:B------:R-:W-:Y:S02]  /*0920*/  DMUL R26, R22, R16 ;  /* 0x00000010161a7228 */ /* 0x000fe40000000000 */
[----:B------:R-:W-:Y:S02]  /*0930*/  DFMA R20, R10, R20, R24 ;  /* 0x000000140a14722b */ /* 0x000fe40000000018 */
[----:B------:R-:W-:-:S04]  /*0940*/  DADD R24, R12, -R22 ;  /* 0x000000000c187229 */ /* 0x000fc80000000816 */
[----:B------:R-:W-:-:S04]  /*0950*/  DFMA R12, R22, R16, -R26 ;  /* 0x00000010160c722b */ /* 0x000fc8000000081a */
[----:B------:R-:W-:-:S04]  /*0960*/  DADD R24, R18, R24 ;  /* 0x0000000012187229 */ /* 0x000fc80000000018 */
[----:B------:R-:W-:-:S08]  /*0970*/  DFMA R12, R22, R20, R12 ;  /* 0x00000014160c722b */ /* 0x000fd0000000000c */
[----:B------:R-:W-:-:S08]  /*0980*/  DFMA R24, R24, R16, R12 ;  /* 0x000000101818722b */ /* 0x000fd0000000000c */
[----:B------:R-:W-:-:S08]  /*0990*/  DADD R16, R26, R24 ;  /* 0x000000001a107229 */ /* 0x000fd00000000018 */
[--C-:B------:R-:W-:Y:S02]  /*09a0*/  DADD R12, R10, R16.reuse ;  /* 0x000000000a0c7229 */ /* 0x100fe40000000010 */
[----:B------:R-:W-:-:S06]  /*09b0*/  DADD R26, R26, -R16 ;  /* 0x000000001a1a7229 */ /* 0x000fcc0000000810 */
[----:B------:R-:W-:Y:S02]  /*09c0*/  DADD R10, R10, -R12 ;  /* 0x000000000a0a7229 */ /* 0x000fe4000000080c */
[----:B------:R-:W-:-:S06]  /*09d0*/  DADD R26, R24, R26 ;  /* 0x00000000181a7229 */ /* 0x000fcc000000001a */
[----:B------:R-:W-:-:S08]  /*09e0*/  DADD R10, R16, R10 ;  /* 0x00000000100a7229 */ /* 0x000fd0000000000a */
[----:B------:R-:W-:-:S08]  /*09f0*/  DADD R10, R26, R10 ;  /* 0x000000001a0a7229 */ /* 0x000fd0000000000a */
[----:B------:R-:W-:Y:S02]  /*0a00*/  DADD R10, R14, R10 ;  /* 0x000000000e0a7229 */ /* 0x000fe4000000000a */
[----:B------:R-:W-:Y:S01]  /*0a10*/  DADD R14, R6, -UR4 ;  /* 0x80000004060e7e29 */ /* 0x000fe20008000000 */
[----:B------:R-:W-:Y:S01]  /*0a20*/  UMOV UR4, 0xfefa39ef ;  /* 0xfefa39ef00047882 */ /* 0x000fe20000000000 */
[----:B------:R-:W-:-:S04]  /*0a30*/  UMOV UR5, 0x3fe62e42 ;  /* 0x3fe62e4200057882 */ /* 0x000fc80000000000 */
[----:B------:R-:W-:-:S08]  /*0a40*/  DADD R8, R12, R10 ;  /* 0x000000000c087229 */ /* 0x000fd0000000000a */
[--C-:B------:R-:W-:Y:S02]  /*0a50*/  DFMA R6, R14, UR4, R8.reuse ;  /* 0x000000040e067c2b */ /* 0x100fe40008000008 */
[----:B------:R-:W-:-:S06]  /*0a60*/  DADD R12, R12, -R8 ;  /* 0x000000000c0c7229 */ /* 0x000fcc0000000808 */
[----:B------:R-:W-:Y:S02]  /*0a70*/  DFMA R16, R14, -UR4, R6 ;  /* 0x800000040e107c2b */ /* 0x000fe40008000006 */
[----:B------:R-:W-:-:S06]  /*0a80*/  DADD R12, R10, R12 ;  /* 0x000000000a0c7229 */ /* 0x000fcc000000000c */
[----:B------:R-:W-:-:S08]  /*0a90*/  DADD R16, -R8, R16 ;  /* 0x0000000008107229 */ /* 0x000fd00000000110 */
[----:B------:R-:W-:-:S08]  /*0aa0*/  DADD R12, R12, -R16 ;  /* 0x000000000c0c7229 */ /* 0x000fd00000000810 */
[----:B------:R-:W-:-:S08]  /*0ab0*/  DFMA R12, R14, UR10, R12 ;  /* 0x0000000a0e0c7c2b */ /* 0x000fd0000800000c */
[----:B------:R-:W-:-:S08]  /*0ac0*/  DADD R8, R6, R12 ;  /* 0x0000000006087229 */ /* 0x000fd0000000000c */
[----:B------:R-:W-:Y:S02]  /*0ad0*/  DADD R10, R6, -R8 ;  /* 0x00000000060a7229 */ /* 0x000fe40000000808 */
[----:B------:R-:W-:-:S06]  /*0ae0*/  DMUL R6, R8, 2 ;  /* 0x4000000008067828 */ /* 0x000fcc0000000000 */
[----:B------:R-:W-:Y:S02]  /*0af0*/  DADD R12, R12, R10 ;  /* 0x000000000c0c7229 */ /* 0x000fe4000000000a */
[----:B------:R-:W-:Y:S01]  /*0b00*/  DFMA R8, R8, 2, -R6 ;  /* 0x400000000808782b */ /* 0x000fe20000000806 */
[----:B------:R-:W-:Y:S02]  /*0b10*/  IMAD.MOV.U32 R10, RZ, RZ, 0x652b82fe ;  /* 0x652b82feff0a7424 */ /* 0x000fe400078e00ff */
[----:B------:R-:W-:-:S05]  /*0b20*/  IMAD.MOV.U32 R11, RZ, RZ, 0x3ff71547 ;  /* 0x3ff71547ff0b7424 */ /* 0x000fca00078e00ff */
[----:B------:R-:W-:-:S08]  /*0b30*/  DFMA R12, R12, 2, R8 ;  /* 0x400000000c0c782b */ /* 0x000fd00000000008 */
[----:B------:R-:W-:-:S08]  /*0b40*/  DADD R8, R6, R12 ;  /* 0x0000000006087229 */ /* 0x000fd0000000000c */
[----:B------:R-:W-:Y:S02]  /*0b50*/  DFMA R10, R8, R10, 6.75539944105574400000e+15 ;  /* 0x43380000080a742b */ /* 0x000fe4000000000a */
[----:B------:R-:W-:Y:S01]  /*0b60*/  FSETP.GEU.AND P0, PT, |R9|, 4.1917929649353027344, PT ;  /* 0x4086232b0900780b */ /* 0x000fe20003f0e200 */
[----:B------:R-:W-:-:S05]  /*0b70*/  DADD R6, R6, -R8 ;  /* 0x0000000006067229 */ /* 0x000fca0000000808 */
[----:B------:R-:W-:-:S03]  /*0b80*/  DADD R14, R10, -6.75539944105574400000e+15 ;  /* 0xc33800000a0e7429 */ /* 0x000fc60000000000 */
[----:B------:R-:W-:-:S05]  /*0b90*/  DADD R12, R12, R6 ;  /* 0x000000000c0c7229 */ /* 0x000fca0000000006 */
[----:B------:R-:W-:Y:S01]  /*0ba0*/  DFMA R16, R14, -UR4, R8 ;  /* 0x800000040e107c2b */ /* 0x000fe20008000008 */
[----:B------:R-:W-:Y:S01]  /*0bb0*/  UMOV UR4, 0x3b39803f ;  /* 0x3b39803f00047882 */ /* 0x000fe20000000000 */
[----:B------:R-:W-:-:S06]  /*0bc0*/  UMOV UR5, 0x3c7abc9e ;  /* 0x3c7abc9e00057882 */ /* 0x000fcc0000000000 */
[----:B------:R-:W-:Y:S01]  /*0bd0*/  DFMA R14, R14, -UR4, R16 ;  /* 0x800000040e0e7c2b */ /* 0x000fe20008000010 */
[----:B------:R-:W-:Y:S01]  /*0be0*/  UMOV UR4, 0x69ce2bdf ;  /* 0x69ce2bdf00047882 */ /* 0x000fe20000000000 */
[----:B------:R-:W-:Y:S01]  /*0bf0*/  MOV R16, 0xfca213ea ;  /* 0xfca213ea00107802 */ /* 0x000fe20000000f00 */
[----:B------:R-:W-:Y:S01]  /*0c00*/  IMAD.MOV.U32 R17, RZ, RZ, 0x3e928af3 ;  /* 0x3e928af3ff117424 */ /* 0x000fe200078e00ff */
[----:B------:R-:W-:-:S05]  /*0c10*/  UMOV UR5, 0x3e5ade15 ;  /* 0x3e5ade1500057882 */ /* 0x000fca0000000000 */
[----:B------:R-:W-:Y:S01]  /*0c20*/  DFMA R16, R14, UR4, R16 ;  /* 0x000000040e107c2b */ /* 0x000fe20008000010 */
        /* <DEDUP_REMOVED lines=24> */
[----:B------:R-:W-:-:S08]  /*0db0*/  DFMA R16, R14, R16, 1 ;  /* 0x3ff000000e10742b */ /* 0x000fd00000000010 */
[----:B------:R-:W-:-:S10]  /*0dc0*/  DFMA R14, R14, R16, 1 ;  /* 0x3ff000000e0e742b */ /* 0x000fd40000000010 */
[----:B------:R-:W-:Y:S02]  /*0dd0*/  IMAD R7, R10, 0x100000, R15 ;  /* 0x001000000a077824 */ /* 0x000fe400078e020f */
[----:B------:R-:W-:Y:S01]  /*0de0*/  IMAD.MOV.U32 R6, RZ, RZ, R14 ;  /* 0x000000ffff067224 */ /* 0x000fe200078e000e */
[----:B------:R-:W-:Y:S06]  /*0df0*/  @!P0 BRA `(.L_x_5) ;  /* 0x0000000000308947 */ /* 0x000fec0003800000 */
[----:B------:R-:W-:Y:S01]  /*0e00*/  FSETP.GEU.AND P1, PT, |R9|, 4.2275390625, PT ;  /* 0x408748000900780b */ /* 0x000fe20003f2e200 */
[C---:B------:R-:W-:Y:S02]  /*0e10*/  DADD R16, R8.reuse, +INF ;  /* 0x7ff0000008107429 */ /* 0x040fe40000000000 */
[----:B------:R-:W-:-:S08]  /*0e20*/  DSETP.GEU.AND P0, PT, R8, RZ, PT ;  /* 0x000000ff0800722a */ /* 0x000fd00003f0e000 */
[----:B------:R-:W-:Y:S02]  /*0e30*/  FSEL R7, R17, RZ, P0 ;  /* 0x000000ff11077208 */ /* 0x000fe40000000000 */
[----:B------:R-:W-:-:S04]  /*0e40*/  @!P1 LEA.HI R6, R10, R10, RZ, 0x1 ;  /* 0x0000000a0a069211 */ /* 0x000fc800078f08ff */
[----:B------:R-:W-:Y:S02]  /*0e50*/  @!P1 SHF.R.S32.HI R9, RZ, 0x1, R6 ;  /* 0x00000001ff099819 */ /* 0x000fe40000011406 */
[----:B------:R-:W-:Y:S02]  /*0e60*/  FSEL R6, R16, RZ, P0 ;  /* 0x000000ff10067208 */ /* 0x000fe40000000000 */
[----:B------:R-:W-:Y:S01]  /*0e70*/  @!P1 LEA R15, R9, R15, 0x14 ;  /* 0x0000000f090f9211 */ /* 0x000fe200078ea0ff */
[----:B------:R-:W-:-:S05]  /*0e80*/  @!P1 IMAD.IADD R8, R10, 0x1, -R9 ;  /* 0x000000010a089824 */ /* 0x000fca00078e0a09 */
[----:B------:R-:W-:Y:S01]  /*0e90*/  @!P1 LEA R9, R8, 0x3ff00000, 0x14 ;  /* 0x3ff0000008099811 */ /* 0x000fe200078ea0ff */
[----:B------:R-:W-:-:S06]  /*0ea0*/  @!P1 IMAD.MOV.U32 R8, RZ, RZ, RZ ;  /* 0x000000ffff089224 */ /* 0x000fcc00078e00ff */
[----:B------:R-:W-:-:S11]  /*0eb0*/  @!P1 DMUL R6, R14, R8 ;  /* 0x000000080e069228 */ /* 0x000fd60000000000 */
.L_x_5:
[----:B------:R-:W-:Y:S02]  /*0ec0*/  DFMA R12, R12, R6, R6 ;  /* 0x000000060c0c722b */ /* 0x000fe40000000006 */
[----:B------:R-:W-:-:S08]  /*0ed0*/  DSETP.NEU.AND P0, PT, |R6|, +INF , PT ;  /* 0x7ff000000600742a */ /* 0x000fd00003f0d200 */
[----:B------:R-:W-:Y:S01]  /*0ee0*/  FSEL R8, R6, R12, !P0 ;  /* 0x0000000c06087208 */ /* 0x000fe20004000000 */
[----:B------:R-:W-:Y:S01]  /*0ef0*/  IMAD.MOV.U32 R6, RZ, RZ, R0 ;  /* 0x000000ffff067224 */ /* 0x000fe200078e0000 */
[----:B------:R-:W-:Y:S01]  /*0f00*/  FSEL R9, R7, R13, !P0 ;  /* 0x0000000d07097208 */ /* 0x000fe20004000000 */
[----:B------:R-:W-:-:S04]  /*0f10*/  IMAD.MOV.U32 R7, RZ, RZ, 0x0 ;  /* 0x00000000ff077424 */ /* 0x000fc800078e00ff */
[----:B------:R-:W-:Y:S05]  /*0f20*/  RET.REL.NODEC R6 `(_Z8variancePiPdS0_S_) ;  /* 0xfffffff006347950 */ /* 0x000fea0003c3ffff */
.L_x_6:
[----:B------:R-:W-:-:S00]  /*0f30*/  BRA `(.L_x_6) ;  /* 0xfffffffc00fc7947 */ /* 0x000fc0000383ffff */
[----:B------:R-:W-:-:S00]  /*0f40*/  NOP ;  /* 0x0000000000007918 */ /* 0x000fc00000000000 */
        /* <DEDUP_REMOVED lines=11> */
.L_x_12:


//--------------------- .text._Z2stPiS_S_S_S_     --------------------------
	.section	.text._Z2stPiS_S_S_S_,"ax",@progbits
	.align	128
        .global         _Z2stPiS_S_S_S_
        .type           _Z2stPiS_S_S_S_,@function
        .size           _Z2stPiS_S_S_S_,(.L_x_14 - _Z2stPiS_S_S_S_)
        .other          _Z2stPiS_S_S_S_,@"STO_CUDA_ENTRY STV_DEFAULT"
_Z2stPiS_S_S_S_:
.text._Z2stPiS_S_S_S_:
        /* <DEDUP_REMOVED lines=10> */
[----:B------:R-:W0:Y:S02]  /*00a0*/  LDC.64 R2, c[0x0][0x380] ;  /* 0x0000e000ff027b82 */ /* 0x000e240000000a00 */
[----:B0-----:R-:W-:-:S06]  /*00b0*/  IMAD.WIDE.U32 R2, R5, 0x4, R2 ;  /* 0x0000000405027825 */ /* 0x001fcc00078e0002 */
[----:B------:R-:W2:Y:S01]  /*00c0*/  LDG.E R2, desc[UR8][R2.64] ;  /* 0x0000000802027981 */ /* 0x000ea2000c1e1900 */
[----:B------:R-:W0:Y:S01]  /*00d0*/  S2UR UR7, SR_CgaCtaId ;  /* 0x00000000000779c3 */ /* 0x000e220000008800 */
[----:B------:R-:W-:Y:S01]  /*00e0*/  UMOV UR4, 0x400 ;  /* 0x0000040000047882 */ /* 0x000fe20000000000 */
[----:B------:R-:W-:Y:S02]  /*00f0*/  UISETP.GE.U32.AND UP0, UPT, UR10, 0x2, UPT ;  /* 0x000000020a00788c */ /* 0x000fe4000bf06070 */
[----:B------:R-:W-:Y:S02]  /*0100*/  UIADD3 UR5, UPT, UPT, UR4, 0x1000, URZ ;  /* 0x0000100004057890 */ /* 0x000fe4000fffe0ff */
[----:B------:R-:W-:Y:S02]  /*0110*/  UIADD3 UR6, UPT, UPT, UR4, 0x2000, URZ ;  /* 0x0000200004067890 */ /* 0x000fe4000fffe0ff */
[----:B0-----:R-:W-:Y:S02]  /*0120*/  ULEA UR4, UR7, UR4, 0x18 ;  /* 0x0000000407047291 */ /* 0x001fe4000f8ec0ff */
[----:B------:R-:W-:-:S02]  /*0130*/  ULEA UR5, UR7, UR5, 0x18 ;  /* 0x0000000507057291 */ /* 0x000fc4000f8ec0ff */
[----:B------:R-:W-:Y:S02]  /*0140*/  ULEA UR6, UR7, UR6, 0x18 ;  /* 0x0000000607067291 */ /* 0x000fe4000f8ec0ff */
[C---:B------:R-:W-:Y:S02]  /*0150*/  LEA R5, R13.reuse, UR4, 0x2 ;  /* 0x000000040d057c11 */ /* 0x040fe4000f8e10ff */
[C---:B------:R-:W-:Y:S02]  /*0160*/  LEA R7, R13.reuse, UR5, 0x2 ;  /* 0x000000050d077c11 */ /* 0x040fe4000f8e10ff */
[----:B------:R-:W-:Y:S01]  /*0170*/  LEA R9, R13, UR6, 0x2 ;  /* 0x000000060d097c11 */ /* 0x000fe2000f8e10ff */
[----:B--2---:R0:W-:Y:S04]  /*0180*/  STS [R5], R2 ;  /* 0x0000000205007388 */ /* 0x0041e80000000800 */
[----:B------:R0:W-:Y:S04]  /*0190*/  STS [R7], R2 ;  /* 0x0000000207007388 */ /* 0x0001e80000000800 */
[----:B------:R0:W-:Y:S01]  /*01a0*/  STS [R9], R2 ;  /* 0x0000000209007388 */ /* 0x0001e20000000800 */
[----:B------:R-:W-:Y:S06]  /*01b0*/  BAR.SYNC.DEFER_BLOCKING 0x0 ;  /* 0x0000000000007b1d */ /* 0x000fec0000010000 */
[----:B------:R-:W-:Y:S05]  /*01c0*/  BRA.U !UP0, `(.L_x_7) ;  /* 0x0000000108707547 */ /* 0x000fea000b800000 */
[----:B------:R-:W-:-:S05]  /*01d0*/  UMOV UR4, 0x1 ;  /* 0x0000000100047882 */ /* 0x000fca0000000000 */
.L_x_10:
[----:B0-----:R-:W-:Y:S01]  /*01e0*/  IMAD.U32 R6, RZ, RZ, UR4 ;  /* 0x00000004ff067e24 */ /* 0x001fe2000f8e00ff */
[----:B------:R-:W-:Y:S01]  /*01f0*/  USHF.L.U32 UR4, UR4, 0x1, URZ ;  /* 0x0000000104047899 */ /* 0x000fe200080006ff */
[----:B------:R-:W-:Y:S02]  /*0200*/  BSSY.RECONVERGENT B0, `(.L_x_8) ;  /* 0x0000015000007945 */ /* 0x000fe40003800200 */
[----:B0-----:R-:W-:Y:S01]  /*0210*/  IMAD.IADD R2, R13, 0x1, R6 ;  /* 0x000000010d027824 */ /* 0x001fe200078e0206 */
[----:B------:R-:W-:-:S06]  /*0220*/  UIADD3 UR5, UPT, UPT, UR4, -0x1, URZ ;  /* 0xffffffff04057890 */ /* 0x000fcc000fffe0ff */
[----:B------:R-:W-:-:S04]  /*0230*/  LOP3.LUT P0, RZ, R13, UR5, RZ, 0xc0, !PT ;  /* 0x000000050dff7c12 */ /* 0x000fc8000f80c0ff */
[----:B------:R-:W-:-:S13]  /*0240*/  ISETP.GE.U32.OR P0, PT, R2, UR10, P0 ;  /* 0x0000000a02007c0c */ /* 0x000fda0008706470 */
[----:B------:R-:W-:Y:S05]  /*0250*/  @P0 BRA `(.L_x_9) ;  /* 0x00000000003c0947 */ /* 0x000fea0003800000 */
[C---:B------:R-:W-:Y:S01]  /*0260*/  IMAD R3, R6.reuse, 0x4, R5 ;  /* 0x0000000406037824 */ /* 0x040fe200078e0205 */
[----:B------:R-:W-:Y:S01]  /*0270*/  LDS R2, [R5] ;  /* 0x0000000005027984 */ /* 0x000fe20000000800 */
[----:B------:R-:W-:-:S04]  /*0280*/  LEA R4, R6, R7, 0x2 ;  /* 0x0000000706047211 */ /* 0x000fc800078e10ff */
[----:B------:R-:W0:Y:S02]  /*0290*/  LDS R3, [R3] ;  /* 0x0000000003037984 */ /* 0x000e240000000800 */
[----:B0-----:R-:W-:-:S13]  /*02a0*/  ISETP.GE.AND P0, PT, R2, R3, PT ;  /* 0x000000030200720c */ /* 0x001fda0003f06270 */
[----:B------:R-:W-:Y:S04]  /*02b0*/  @!P0 STS [R5], R3 ;  /* 0x0000000305008388 */ /* 0x000fe80000000800 */
[----:B------:R-:W-:Y:S04]  /*02c0*/  LDS R4, [R4] ;  /* 0x0000000004047984 */ /* 0x000fe80000000800 */
[----:B------:R-:W0:Y:S02]  /*02d0*/  LDS R2, [R7] ;  /* 0x0000000007027984 */ /* 0x000e240000000800 */
[----:B0-----:R-:W-:Y:S01]  /*02e0*/  ISETP.GT.AND P0, PT, R2, R4, PT ;  /* 0x000000040200720c */ /* 0x001fe20003f04270 */
[----:B------:R-:W-:-:S12]  /*02f0*/  IMAD R2, R6, 0x4, R9 ;  /* 0x0000000406027824 */ /* 0x000fd800078e0209 */
[----:B------:R-:W-:Y:S04]  /*0300*/  @P0 STS [R7], R4 ;  /* 0x0000000407000388 */ /* 0x000fe80000000800 */
[----:B------:R-:W-:Y:S04]  /*0310*/  LDS R2, [R2] ;  /* 0x0000000002027984 */ /* 0x000fe80000000800 */
[----:B------:R-:W0:Y:S02]  /*0320*/  LDS R11, [R9] ;  /* 0x00000000090b7984 */ /* 0x000e240000000800 */
[----:B0-----:R-:W-:-:S05]  /*0330*/  IADD3 R6, PT, PT, R2, R11, RZ ;  /* 0x0000000b02067210 */ /* 0x001fca0007ffe0ff */
[----:B------:R0:W-:Y:S02]  /*0340*/  STS [R9], R6 ;  /* 0x0000000609007388 */ /* 0x0001e40000000800 */
.L_x_9:
[----:B------:R-:W-:Y:S05]  /*0350*/  BSYNC.RECONVERGENT B0 ;  /* 0x0000000000007941 */ /* 0x000fea0003800200 */
.L_x_8:
[----:B------:R-:W-:Y:S01]  /*0360*/  BAR.SYNC.DEFER_BLOCKING 0x0 ;  /* 0x0000000000007b1d */ /* 0x000fe20000010000 */
[----:B------:R-:W-:-:S09]  /*0370*/  UISETP.GE.U32.AND UP0, UPT, UR4, UR10, UPT ;  /* 0x0000000a0400728c */ /* 0x000fd2000bf06070 */
[----:B------:R-:W-:Y:S05]  /*0380*/  BRA.U !UP0, `(.L_x_10) ;  /* 0xfffffffd08947547 */ /* 0x000fea000b83ffff */
.L_x_7:
[----:B------:R-:W-:-:S13]  /*0390*/  ISETP.NE.AND P0, PT, R13, RZ, PT ;  /* 0x000000ff0d00720c */ /* 0x000fda0003f05270 */
[----:B------:R-:W-:Y:S05]  /*03a0*/  @P0 EXIT ;  /* 0x000000000000094d */ /* 0x000fea0003800000 */
[----:B------:R-:W1:Y:S01]  /*03b0*/  S2UR UR5, SR_CgaCtaId ;  /* 0x00000000000579c3 */ /* 0x000e620000008800 */
[----:B------:R-:W-:-:S07]  /*03c0*/  UMOV UR4, 0x400 ;  /* 0x0000040000047882 */ /* 0x000fce0000000000 */
[----:B0-----:R-:W0:Y:S08]  /*03d0*/  LDC.64 R2, c[0x0][0x388] ;  /* 0x0000e200ff027b82 */ /* 0x001e300000000a00 */
[----:B------:R-:W2:Y:S01]  /*03e0*/  LDC.64 R4, c[0x0][0x390] ;  /* 0x0000e400ff047b82 */ /* 0x000ea20000000a00 */
[----:B-1----:R-:W-:-:S07]  /*03f0*/  ULEA UR4, UR5, UR4, 0x18 ;  /* 0x0000000405047291 */ /* 0x002fce000f8ec0ff */
[----:B------:R-:W1:Y:S01]  /*0400*/  LDC.64 R6, c[0x0][0x398] ;  /* 0x0000e600ff067b82 */ /* 0x000e620000000a00 */
[C---:B0-----:R-:W-:Y:S01]  /*0410*/  IMAD.WIDE.U32 R2, R0.reuse, 0x4, R2 ;  /* 0x0000000400027825 */ /* 0x041fe200078e0002 */
[----:B------:R-:W0:Y:S04]  /*0420*/  LDS R9, [UR4] ;  /* 0x00000004ff097984 */ /* 0x000e280008000800 */
[----:B------:R-:W3:Y:S01]  /*0430*/  LDS R11, [UR4+0x1000] ;  /* 0x00100004ff0b7984 */ /* 0x000ee20008000800 */
[----:B--2---:R-:W-:-:S03]  /*0440*/  IMAD.WIDE.U32 R4, R0, 0x4, R4 ;  /* 0x0000000400047825 */ /* 0x004fc600078e0004 */
[----:B------:R-:W2:Y:S01]  /*0450*/  LDS R13, [UR4+0x2000] ;  /* 0x00200004ff0d7984 */ /* 0x000ea20008000800 */
[----:B-1----:R-:W-:-:S03]  /*0460*/  IMAD.WIDE.U32 R6, R0, 0x4, R6 ;  /* 0x0000000400067825 */ /* 0x002fc600078e0006 */
[----:B0-----:R-:W-:Y:S04]  /*0470*/  STG.E desc[UR8][R2.64], R9 ;  /* 0x0000000902007986 */ /* 0x001fe8000c101908 */
[----:B---3--:R-:W-:Y:S04]  /*0480*/  STG.E desc[UR8][R4.64], R11 ;  /* 0x0000000b04007986 */ /* 0x008fe8000c101908 */
[----:B--2---:R-:W-:Y:S01]  /*0490*/  STG.E desc[UR8][R6.64], R13 ;  /* 0x0000000d06007986 */ /* 0x004fe2000c101908 */
[----:B------:R-:W-:Y:S05]  /*04a0*/  EXIT ;  /* 0x000000000000794d */ /* 0x000fea0003800000 */
.L_x_11:
        /* <DEDUP_REMOVED lines=13> */
.L_x_14:


//--------------------- .nv.shared._Z8variancePiPdS0_S_ --------------------------
	.section	.nv.shared._Z8variancePiPdS0_S_,"aw",@nobits
	.sectionflags	@""
	.align	8
.nv.shared._Z8variancePiPdS0_S_:
	.zero		9216


//--------------------- .nv.shared.reserved.0     --------------------------
	.section	.nv.shared.reserved.0,"aw",@nobits
	.weak		__nv_reservedSMEM_offset_0_alias
	.size		__nv_reservedSMEM_offset_0_alias, 0, 64
	.other		__nv_reservedSMEM_offset_0_alias,@"STO_CUDA_RESERVED_SHARED STV_DEFAULT"
__nv_reservedSMEM_offset_0_alias:
	.zero		0
	.zero		64


//--------------------- .nv.shared._Z2stPiS_S_S_S_ --------------------------
	.section	.nv.shared._Z2stPiS_S_S_S_,"aw",@nobits
	.sectionflags	@""
	.align	4
.nv.shared._Z2stPiS_S_S_S_:
	.zero		13312


//--------------------- .nv.constant0._Z8variancePiPdS0_S_ --------------------------
	.section	.nv.constant0._Z8variancePiPdS0_S_,"a",@progbits
	.sectionflags	@""
	.align	4
.nv.constant0._Z8variancePiPdS0_S_:
	.zero		928


//--------------------- .nv.constant0._Z2stPiS_S_S_S_ --------------------------
	.section	.nv.constant0._Z2stPiS_S_S_S_,"a",@progbits
	.sectionflags	@""
	.align	4
.nv.constant0._Z2stPiS_S_S_S_:
	.zero		936


//--------------------- SYMBOLS --------------------------

	.type		.nv.reservedSmem.offset0,@object
	.size		.nv.reservedSmem.offset0,0x4
	.type		.nv.reservedSmem.cap,@object
	.size		.nv.reservedSmem.cap,0x4
